	.headerflags	@"EF_CUDA_TEXMODE_UNIFIED EF_CUDA_64BIT_ADDRESS EF_CUDA_ACCELERATORS EF_CUDA_SM90 EF_CUDA_VIRTUAL_SM(EF_CUDA_SM90)"
	.elftype	@"ET_EXEC"


//--------------------- .nv.info                  --------------------------
	.section	.nv.info,"",@"SHT_CUDA_INFO"
	.align	4


	//----- nvinfo : EIATTR_REGCOUNT
	.align		4
        /*0000*/ 	.byte	0x04, 0x2f
        /*0002*/ 	.short	(.L_3 - .L_2)
	.align		4
.L_2:
        /*0004*/ 	.word	index@(triton_poi_fused__native_batch_norm_legit_no_training_add_relu_17)
        /*0008*/ 	.word	0x0000002c


	//----- nvinfo : EIATTR_MIN_STACK_SIZE
	.align		4
.L_3:
        /*000c*/ 	.byte	0x04, 0x12
        /*000e*/ 	.short	(.L_5 - .L_4)
	.align		4
.L_4:
        /*0010*/ 	.word	index@(triton_poi_fused__native_batch_norm_legit_no_training_add_relu_17)
        /*0014*/ 	.word	0x00000000


	//----- nvinfo : EIATTR_FRAME_SIZE
	.align		4
.L_5:
        /*0018*/ 	.byte	0x04, 0x11
        /*001a*/ 	.short	(.L_7 - .L_6)
	.align		4
.L_6:
        /*001c*/ 	.word	index@(triton_poi_fused__native_batch_norm_legit_no_training_add_relu_17)
        /*0020*/ 	.word	0x00000000


	//----- nvinfo : EIATTR_MIN_STACK_SIZE
	.align		4
.L_7:
        /*0024*/ 	.byte	0x04, 0x12
        /*0026*/ 	.short	(.L_9 - .L_8)
	.align		4
.L_8:
        /*0028*/ 	.word	index@(triton_poi_fused__native_batch_norm_legit_no_training_add_relu_17)
        /*002c*/ 	.word	0x00000000
.L_9:


//--------------------- .nv.info.triton_poi_fused__native_batch_norm_legit_no_training_add_relu_17 --------------------------
	.section	.nv.info.triton_poi_fused__native_batch_norm_legit_no_training_add_relu_17,"",@"SHT_CUDA_INFO"
	.sectionflags	@""
	.align	4


	//----- nvinfo : EIATTR_CUDA_API_VERSION
	.align		4
        /*0000*/ 	.byte	0x04, 0x37
        /*0002*/ 	.short	(.L_11 - .L_10)
.L_10:
        /*0004*/ 	.word	0x0000007c


	//----- nvinfo : EIATTR_KPARAM_INFO
	.align		4
.L_11:
        /*0008*/ 	.byte	0x04, 0x17
        /*000a*/ 	.short	(.L_13 - .L_12)
.L_12:
        /*000c*/ 	.word	0x00000000
        /*0010*/ 	.short	0x0008
        /*0012*/ 	.short	0x003c
        /*0014*/ 	.byte	0x00, 0xf0, 0x11, 0x00


	//----- nvinfo : EIATTR_KPARAM_INFO
	.align		4
.L_13:
        /*0018*/ 	.byte	0x04, 0x17
        /*001a*/ 	.short	(.L_15 - .L_14)
.L_14:
        /*001c*/ 	.word	0x00000000
        /*0020*/ 	.short	0x0007
        /*0022*/ 	.short	0x0038
        /*0024*/ 	.byte	0x00, 0xf0, 0x11, 0x00


	//----- nvinfo : EIATTR_KPARAM_INFO
	.align		4
.L_15:
        /*0028*/ 	.byte	0x04, 0x17
        /*002a*/ 	.short	(.L_17 - .L_16)
.L_16:
        /*002c*/ 	.word	0x00000000
        /*0030*/ 	.short	0x0006
        /*0032*/ 	.short	0x0030
        /*0034*/ 	.byte	0x00, 0xf4, 0x21, 0x00


	//----- nvinfo : EIATTR_KPARAM_INFO
	.align		4
.L_17:
        /*0038*/ 	.byte	0x04, 0x17
        /*003a*/ 	.short	(.L_19 - .L_18)
.L_18:
        /*003c*/ 	.word	0x00000000
        /*0040*/ 	.short	0x0005
        /*0042*/ 	.short	0x0028
        /*0044*/ 	.byte	0x00, 0xf4, 0x21, 0x00


	//----- nvinfo : EIATTR_KPARAM_INFO
	.align		4
.L_19:
        /*0048*/ 	.byte	0x04, 0x17
        /*004a*/ 	.short	(.L_21 - .L_20)
.L_20:
        /*004c*/ 	.word	0x00000000
        /*0050*/ 	.short	0x0004
        /*0052*/ 	.short	0x0020
        /*0054*/ 	.byte	0x00, 0xf4, 0x21, 0x00


	//----- nvinfo : EIATTR_KPARAM_INFO
	.align		4
.L_21:
        /*0058*/ 	.byte	0x04, 0x17
        /*005a*/ 	.short	(.L_23 - .L_22)
.L_22:
        /*005c*/ 	.word	0x00000000
        /*0060*/ 	.short	0x0003
        /*0062*/ 	.short	0x0018
        /*0064*/ 	.byte	0x00, 0xf4, 0x21, 0x00


	//----- nvinfo : EIATTR_KPARAM_INFO
	.align		4
.L_23:
        /*0068*/ 	.byte	0x04, 0x17
        /*006a*/ 	.short	(.L_25 - .L_24)
.L_24:
        /*006c*/ 	.word	0x00000000
        /*0070*/ 	.short	0x0002
        /*0072*/ 	.short	0x0010
        /*0074*/ 	.byte	0x00, 0xf4, 0x21, 0x00


	//----- nvinfo : EIATTR_KPARAM_INFO
	.align		4
.L_25:
        /*0078*/ 	.byte	0x04, 0x17
        /*007a*/ 	.short	(.L_27 - .L_26)
.L_26:
        /*007c*/ 	.word	0x00000000
        /*0080*/ 	.short	0x0001
        /*0082*/ 	.short	0x0008
        /*0084*/ 	.byte	0x00, 0xf4, 0x21, 0x00


	//----- nvinfo : EIATTR_KPARAM_INFO
	.align		4
.L_27:
        /*0088*/ 	.byte	0x04, 0x17
        /*008a*/ 	.short	(.L_29 - .L_28)
.L_28:
        /*008c*/ 	.word	0x00000000
        /*0090*/ 	.short	0x0000
        /*0092*/ 	.short	0x0000
        /*0094*/ 	.byte	0x00, 0xf4, 0x21, 0x00


	//----- nvinfo : EIATTR_SPARSE_MMA_MASK
	.align		4
.L_29:
        /*0098*/ 	.byte	0x03, 0x50
        /*009a*/ 	.short	0x0000


	//----- nvinfo : EIATTR_MAXREG_COUNT
	.align		4
        /*009c*/ 	.byte	0x03, 0x1b
        /*009e*/ 	.short	0x00ff


	//----- nvinfo : EIATTR_EXIT_INSTR_OFFSETS
	.align		4
        /*00a0*/ 	.byte	0x04, 0x1c
        /*00a2*/ 	.short	(.L_31 - .L_30)


	//   ....[0]....
.L_30:
        /*00a4*/ 	.word	0x00001030


	//   ....[1]....
        /*00a8*/ 	.word	0x00001080


	//----- nvinfo : EIATTR_REQNTID
	.align		4
.L_31:
        /*00ac*/ 	.byte	0x04, 0x10
        /*00ae*/ 	.short	(.L_33 - .L_32)
.L_32:
        /*00b0*/ 	.word	0x00000080
        /*00b4*/ 	.word	0x00000001
        /*00b8*/ 	.word	0x00000001


	//----- nvinfo : EIATTR_CBANK_PARAM_SIZE
	.align		4
.L_33:
        /*00bc*/ 	.byte	0x03, 0x19
        /*00be*/ 	.short	0x0040


	//----- nvinfo : EIATTR_PARAM_CBANK
	.align		4
        /*00c0*/ 	.byte	0x04, 0x0a
        /*00c2*/ 	.short	(.L_35 - .L_34)
	.align		4
.L_34:
        /*00c4*/ 	.word	index@(.nv.constant0.triton_poi_fused__native_batch_norm_legit_no_training_add_relu_17)
        /*00c8*/ 	.short	0x0210
        /*00ca*/ 	.short	0x0040


	//----- nvinfo : EIATTR_SW_WAR
	.align		4
.L_35:
        /*00cc*/ 	.byte	0x04, 0x36
        /*00ce*/ 	.short	(.L_37 - .L_36)
.L_36:
        /*00d0*/ 	.word	0x00000008
.L_37:


//--------------------- .nv.callgraph             --------------------------
	.section	.nv.callgraph,"",@"SHT_CUDA_CALLGRAPH"
	.align	4
	.sectionentsize	8
	.align		4
        /*0000*/ 	.word	0x00000000
	.align		4
        /*0004*/ 	.word	0xffffffff
	.align		4
        /*0008*/ 	.word	0x00000000
	.align		4
        /*000c*/ 	.word	0xfffffffe
	.align		4
        /*0010*/ 	.word	0x00000000
	.align		4
        /*0014*/ 	.word	0xfffffffd
	.align		4
        /*0018*/ 	.word	0x00000000
	.align		4
        /*001c*/ 	.word	0xfffffffc


//--------------------- .nv.constant4             --------------------------
	.section	.nv.constant4,"a",@progbits
	.align	8
	.align		8
.nv.constant4:
        /*0000*/ 	.dword	_$_str
	.align		8
        /*0008*/ 	.dword	_$_str_$_2


//--------------------- .text.triton_poi_fused__native_batch_norm_legit_no_training_add_relu_17 --------------------------
	.section	.text.triton_poi_fused__native_batch_norm_legit_no_training_add_relu_17,"ax",@progbits
	.sectionflags	@"SHF_BARRIERS=1"
	.align	128
        .global         triton_poi_fused__native_batch_norm_legit_no_training_add_relu_17
        .type           triton_poi_fused__native_batch_norm_legit_no_training_add_relu_17,@function
        .size           triton_poi_fused__native_batch_norm_legit_no_training_add_relu_17,(.L_x_1 - triton_poi_fused__native_batch_norm_legit_no_training_add_relu_17)
        .other          triton_poi_fused__native_batch_norm_legit_no_training_add_relu_17,@"STO_CUDA_ENTRY STV_DEFAULT"
triton_poi_fused__native_batch_norm_legit_no_training_add_relu_17:
.text.triton_poi_fused__native_batch_norm_legit_no_training_add_relu_17:
[----:B------:R-:W0:Y:S01]  /*0000*/  LDC R1, c[0x0][0x28] ;  /* 0x00000a00ff017b82 */ /* 0x000e220000000800 */
[----:B------:R-:W1:Y:S07]  /*0010*/  S2R R38, SR_TID.X ;  /* 0x0000000000267919 */ /* 0x000e6e0000002100 */
[----:B------:R-:W2:Y:S01]  /*0020*/  LDC.64 R30, c[0x0][0x220] ;  /* 0x00008800ff1e7b82 */ /* 0x000ea20000000a00 */
[----:B------:R-:W-:Y:S02]  /*0030*/  CS2R R8, SRZ ;  /* 0x0000000000087805 */ /* 0x000fe4000001ff00 */
[----:B------:R-:W-:Y:S01]  /*0040*/  CS2R R10, SRZ ;  /* 0x00000000000a7805 */ /* 0x000fe2000001ff00 */
[----:B------:R-:W3:Y:S01]  /*0050*/  S2R R3, SR_CTAID.X ;  /* 0x0000000000037919 */ /* 0x000ee20000002500 */
[----:B------:R-:W-:Y:S01]  /*0060*/  ULDC.64 UR6, c[0x0][0x208] ;  /* 0x0000820000067ab9 */ /* 0x000fe20000000a00 */
[----:B------:R-:W4:Y:S02]  /*0070*/  S2R R2, SR_CTAID.Y ;  /* 0x0000000000027919 */ /* 0x000f240000002600 */
[----:B------:R-:W5:Y:S08]  /*0080*/  LDC.64 R32, c[0x0][0x218] ;  /* 0x00008600ff207b82 */ /* 0x000f700000000a00 */
[----:B------:R-:W5:Y:S01]  /*0090*/  LDC.64 R40, c[0x0][0x210] ;  /* 0x00008400ff287b82 */ /* 0x000f620000000a00 */
[----:B-1----:R-:W-:-:S02]  /*00a0*/  IMAD.SHL.U32 R0, R38, 0x4, RZ ;  /* 0x0000000426007824 */ /* 0x002fc400078e00ff */
[----:B---3--:R-:W-:-:S03]  /*00b0*/  IMAD.SHL.U32 R3, R3, 0x400, RZ ;  /* 0x0000040003037824 */ /* 0x008fc600078e00ff */
[----:B------:R-:W-:-:S04]  /*00c0*/  LOP3.LUT R0, R0, 0x1fc, RZ, 0xc0, !PT ;  /* 0x000001fc00007812 */ /* 0x000fc800078ec0ff */
[----:B------:R-:W-:-:S04]  /*00d0*/  LOP3.LUT R35, R3, R0, RZ, 0xfc, !PT ;  /* 0x0000000003237212 */ /* 0x000fc800078efcff */
[C---:B------:R-:W-:Y:S01]  /*00e0*/  ISETP.GE.AND P4, PT, R35.reuse, 0x400, PT ;  /* 0x000004002300780c */ /* 0x040fe20003f86270 */
[----:B--2---:R-:W-:-:S12]  /*00f0*/  IMAD.WIDE R30, R35, 0x4, R30 ;  /* 0x00000004231e7825 */ /* 0x004fd800078e021e */
[----:B------:R-:W2:Y:S01]  /*0100*/  @!P4 LDG.E.EL.128 R8, desc[UR6][R30.64] ;  /* 0x000000061e08c981 */ /* 0x000ea2000c2e1d00 */
[----:B------:R-:W-:Y:S02]  /*0110*/  LOP3.LUT R5, R3, 0x200, R0, 0xfe, !PT ;  /* 0x0000020003057812 */ /* 0x000fe400078efe00 */
[----:B------:R-:W-:Y:S02]  /*0120*/  CS2R R24, SRZ ;  /* 0x0000000000187805 */ /* 0x000fe4000001ff00 */
[C---:B----4-:R-:W-:Y:S02]  /*0130*/  ISETP.GE.AND P0, PT, R2.reuse, 0x100, PT ;  /* 0x000001000200780c */ /* 0x050fe40003f06270 */
[----:B------:R-:W-:Y:S02]  /*0140*/  CS2R R26, SRZ ;  /* 0x00000000001a7805 */ /* 0x000fe4000001ff00 */
[C---:B------:R-:W-:Y:S01]  /*0150*/  ISETP.GE.AND P3, PT, R5.reuse, 0x400, PT ;  /* 0x000004000500780c */ /* 0x040fe20003f66270 */
[----:B------:R-:W-:Y:S01]  /*0160*/  IMAD R28, R2, 0x400, R5 ;  /* 0x00000400021c7824 */ /* 0x000fe200078e0205 */
[----:B------:R-:W-:-:S02]  /*0170*/  ISETP.LT.AND P1, PT, R5, 0x400, !P0 ;  /* 0x000004000500780c */ /* 0x000fc40004721270 */
[----:B------:R-:W-:Y:S02]  /*0180*/  CS2R R16, SRZ ;  /* 0x0000000000107805 */ /* 0x000fe4000001ff00 */
[----:B------:R-:W-:Y:S01]  /*0190*/  CS2R R18, SRZ ;  /* 0x0000000000127805 */ /* 0x000fe2000001ff00 */
[----:B-----5:R-:W-:-:S04]  /*01a0*/  IMAD.WIDE R32, R35, 0x4, R32 ;  /* 0x0000000423207825 */ /* 0x020fc800078e0220 */
[----:B0-----:R-:W-:Y:S01]  /*01b0*/  IMAD.WIDE R4, R28, 0x4, R40 ;  /* 0x000000041c047825 */ /* 0x001fe200078e0228 */
[----:B------:R-:W-:Y:S01]  /*01c0*/  ISETP.LT.AND P2, PT, R35, 0x400, !P0 ;  /* 0x000004002300780c */ /* 0x000fe20004741270 */
[----:B------:R-:W3:Y:S04]  /*01d0*/  @!P3 LDG.E.EL.128 R24, desc[UR6][R32.64+0x800] ;  /* 0x000800062018b981 */ /* 0x000ee8000c2e1d00 */
[----:B------:R0:W3:Y:S01]  /*01e0*/  @P1 LDG.E.EL.128 R16, desc[UR6][R4.64] ;  /* 0x0000000604101981 */ /* 0x0000e2000c2e1d00 */
[----:B------:R-:W-:Y:S02]  /*01f0*/  LEA R29, R2, R35, 0xa ;  /* 0x00000023021d7211 */ /* 0x000fe400078e50ff */
[----:B------:R-:W-:Y:S02]  /*0200*/  CS2R R20, SRZ ;  /* 0x0000000000147805 */ /* 0x000fe4000001ff00 */
[----:B------:R-:W-:-:S02]  /*0210*/  CS2R R22, SRZ ;  /* 0x0000000000167805 */ /* 0x000fc4000001ff00 */
[----:B------:R-:W-:Y:S02]  /*0220*/  CS2R R12, SRZ ;  /* 0x00000000000c7805 */ /* 0x000fe4000001ff00 */
[----:B------:R-:W-:Y:S01]  /*0230*/  CS2R R14, SRZ ;  /* 0x00000000000e7805 */ /* 0x000fe2000001ff00 */
[----:B------:R-:W-:Y:S01]  /*0240*/  IMAD.WIDE R40, R29, 0x4, R40 ;  /* 0x000000041d287825 */ /* 0x000fe200078e0228 */
[----:B------:R1:W4:Y:S04]  /*0250*/  @!P4 LDG.E.EL.128 R20, desc[UR6][R32.64] ;  /* 0x000000062014c981 */ /* 0x000328000c2e1d00 */
[----:B------:R5:W4:Y:S01]  /*0260*/  @P2 LDG.E.EL.128 R12, desc[UR6][R40.64] ;  /* 0x00000006280c2981 */ /* 0x000b22000c2e1d00 */
[----:B0-----:R-:W-:Y:S02]  /*0270*/  CS2R R4, SRZ ;  /* 0x0000000000047805 */ /* 0x001fe4000001ff00 */
[----:B------:R-:W-:-:S06]  /*0280*/  CS2R R6, SRZ ;  /* 0x0000000000067805 */ /* 0x000fcc000001ff00 */
[----:B------:R3:W3:Y:S01]  /*0290*/  @!P3 LDG.E.EL.128 R4, desc[UR6][R30.64+0x800] ;  /* 0x000800061e04b981 */ /* 0x0006e2000c2e1d00 */
[----:B-1----:R-:W-:Y:S01]  /*02a0*/  IMAD.MOV.U32 R33, RZ, RZ, 0x3e800000 ;  /* 0x3e800000ff217424 */ /* 0x002fe200078e00ff */
[----:B------:R-:W-:Y:S01]  /*02b0*/  LOP3.LUT R3, R3, 0x7f, R38, 0xf8, !PT ;  /* 0x0000007f03037812 */ /* 0x000fe200078ef826 */
[----:B-----5:R-:W0:Y:S08]  /*02c0*/  LDC.64 R40, c[0x0][0x228] ;  /* 0x00008a00ff287b82 */ /* 0x020e300000000a00 */
[----:B------:R-:W1:Y:S01]  /*02d0*/  LDC.64 R38, c[0x0][0x230] ;  /* 0x00008c00ff267b82 */ /* 0x000e620000000a00 */
[----:B--2---:R-:W-:Y:S01]  /*02e0*/  FADD R8, R8, 9.9999997473787516356e-06 ;  /* 0x3727c5ac08087421 */ /* 0x004fe20000000000 */
[----:B------:R-:W-:-:S03]  /*02f0*/  FADD R36, R9, 9.9999997473787516356e-06 ;  /* 0x3727c5ac09247421 */ /* 0x000fc60000000000 */
[----:B------:R-:W2:Y:S08]  /*0300*/  MUFU.SQRT R34, R8 ;  /* 0x0000000800227308 */ /* 0x000eb00000002000 */
[----:B------:R-:W5:Y:S01]  /*0310*/  MUFU.SQRT R36, R36 ;  /* 0x0000002400247308 */ /* 0x000f620000002000 */
[C---:B--2---:R-:W-:Y:S02]  /*0320*/  FSETP.GT.AND P6, PT, R34.reuse, 8.50705917302346158658e+37, PT ;  /* 0x7e8000002200780b */ /* 0x044fe40003fc4000 */
[----:B------:R-:W-:Y:S01]  /*0330*/  FSETP.GEU.AND P5, PT, R34, 1.175494350822287508e-38, PT ;  /* 0x008000002200780b */ /* 0x000fe20003fae000 */
[----:B------:R-:W-:Y:S01]  /*0340*/  FADD R9, R10, 9.9999997473787516356e-06 ;  /* 0x3727c5ac0a097421 */ /* 0x000fe20000000000 */
[----:B------:R-:W-:-:S05]  /*0350*/  FSEL R8, R33, 1, P6 ;  /* 0x3f80000021087808 */ /* 0x000fca0003000000 */
[----:B------:R-:W2:Y:S04]  /*0360*/  MUFU.SQRT R9, R9 ;  /* 0x0000000900097308 */ /* 0x000ea80000002000 */
[----:B------:R-:W-:Y:S01]  /*0370*/  @P6 FMUL R34, R34, 0.25 ;  /* 0x3e80000022226820 */ /* 0x000fe20000400000 */
[----:B-----5:R-:W-:Y:S01]  /*0380*/  FSETP.GT.AND P6, PT, R36, 8.50705917302346158658e+37, PT ;  /* 0x7e8000002400780b */ /* 0x020fe20003fc4000 */
[----:B------:R-:W-:Y:S02]  /*0390*/  @!P5 FMUL R8, R8, 16777216 ;  /* 0x4b8000000808d820 */ /* 0x000fe40000400000 */
[----:B------:R-:W-:Y:S01]  /*03a0*/  @!P5 FMUL R34, R34, 16777216 ;  /* 0x4b8000002222d820 */ /* 0x000fe20000400000 */
[----:B------:R-:W-:Y:S02]  /*03b0*/  FSETP.GEU.AND P5, PT, R36, 1.175494350822287508e-38, PT ;  /* 0x008000002400780b */ /* 0x000fe40003fae000 */
[----:B------:R-:W-:-:S07]  /*03c0*/  FSEL R10, R33, 1, P6 ;  /* 0x3f800000210a7808 */ /* 0x000fce0003000000 */
[----:B------:R-:W-:Y:S01]  /*03d0*/  @P6 FMUL R36, R36, 0.25 ;  /* 0x3e80000024246820 */ /* 0x000fe20000400000 */
[----:B--2---:R-:W-:-:S03]  /*03e0*/  FSETP.GT.AND P6, PT, R9, 8.50705917302346158658e+37, PT ;  /* 0x7e8000000900780b */ /* 0x004fc60003fc4000 */
[----:B------:R-:W-:Y:S01]  /*03f0*/  @!P5 FMUL R36, R36, 16777216 ;  /* 0x4b8000002424d820 */ /* 0x000fe20000400000 */
[----:B------:R-:W-:Y:S01]  /*0400*/  @!P5 FMUL R10, R10, 16777216 ;  /* 0x4b8000000a0ad820 */ /* 0x000fe20000400000 */
[----:B------:R-:W-:Y:S01]  /*0410*/  FSETP.GEU.AND P5, PT, R9, 1.175494350822287508e-38, PT ;  /* 0x008000000900780b */ /* 0x000fe20003fae000 */
[----:B---3--:R-:W-:-:S07]  /*0420*/  FADD R30, -R27, R19 ;  /* 0x000000131b1e7221 */ /* 0x008fce0000000100 */
[----:B------:R-:W-:Y:S01]  /*0430*/  @P6 FMUL R9, R9, 0.25 ;  /* 0x3e80000009096820 */ /* 0x000fe20000400000 */
[----:B------:R-:W2:Y:S01]  /*0440*/  MUFU.RCP R37, R36 ;  /* 0x0000002400257308 */ /* 0x000ea20000001000 */
[----:B------:R-:W-:-:S03]  /*0450*/  FADD R16, -R24, R16 ;  /* 0x0000001018107221 */ /* 0x000fc60000000100 */
[----:B------:R-:W-:-:S04]  /*0460*/  @!P5 FMUL R9, R9, 16777216 ;  /* 0x4b8000000909d820 */ /* 0x000fc80000400000 */
[----:B------:R-:W3:Y:S01]  /*0470*/  MUFU.RCP R27, R34 ;  /* 0x00000022001b7308 */ /* 0x000ee20000001000 */
[----:B------:R-:W-:Y:S01]  /*0480*/  FADD R19, R11, 9.9999997473787516356e-06 ;  /* 0x3727c5ac0b137421 */ /* 0x000fe20000000000 */
[----:B------:R-:W-:-:S06]  /*0490*/  FSEL R11, R33, 1, P6 ;  /* 0x3f800000210b7808 */ /* 0x000fcc0003000000 */
[----:B------:R5:W0:Y:S01]  /*04a0*/  MUFU.RCP R24, R9 ;  /* 0x0000000900187308 */ /* 0x000a220000001000 */
[----:B------:R-:W-:Y:S01]  /*04b0*/  @!P5 FMUL R11, R11, 16777216 ;  /* 0x4b8000000b0bd820 */ /* 0x000fe20000400000 */
[----:B------:R-:W-:Y:S01]  /*04c0*/  FADD R31, -R26, R18 ;  /* 0x000000121a1f7221 */ /* 0x000fe20000000100 */
[----:B------:R-:W-:Y:S01]  /*04d0*/  FADD R32, -R25, R17 ;  /* 0x0000001119207221 */ /* 0x000fe20000000100 */
[----:B--2---:R-:W-:Y:S01]  /*04e0*/  FMUL R18, R37, R10 ;  /* 0x0000000a25127220 */ /* 0x004fe20000400000 */
[----:B----4-:R-:W-:Y:S01]  /*04f0*/  FADD R23, -R23, R15 ;  /* 0x0000000f17177221 */ /* 0x010fe20000000100 */
[----:B------:R-:W-:Y:S01]  /*0500*/  FADD R22, -R22, R14 ;  /* 0x0000000e16167221 */ /* 0x000fe20000000100 */
[----:B------:R-:W-:Y:S01]  /*0510*/  FADD R21, -R21, R13 ;  /* 0x0000000d15157221 */ /* 0x000fe20000000100 */
[----:B------:R-:W-:Y:S01]  /*0520*/  FADD R20, -R20, R12 ;  /* 0x0000000c14147221 */ /* 0x000fe20000000100 */
[----:B---3--:R-:W-:Y:S01]  /*0530*/  FMUL R17, R27, R8 ;  /* 0x000000081b117220 */ /* 0x008fe20000400000 */
[----:B-----5:R-:W-:-:S02]  /*0540*/  CS2R R8, SRZ ;  /* 0x0000000000087805 */ /* 0x020fc4000001ff00 */
[----:B------:R-:W-:Y:S02]  /*0550*/  CS2R R12, SRZ ;  /* 0x00000000000c7805 */ /* 0x000fe4000001ff00 */
[----:B------:R-:W-:Y:S01]  /*0560*/  CS2R R14, SRZ ;  /* 0x00000000000e7805 */ /* 0x000fe2000001ff00 */
[----:B-1----:R-:W-:-:S04]  /*0570*/  IMAD.WIDE R26, R35, 0x4, R38 ;  /* 0x00000004231a7825 */ /* 0x002fc800078e0226 */
[----:B0-----:R-:W-:Y:S01]  /*0580*/  FMUL R37, R24, R11 ;  /* 0x0000000b18257220 */ /* 0x001fe20000400000 */
[----:B------:R-:W-:Y:S01]  /*0590*/  CS2R R10, SRZ ;  /* 0x00000000000a7805 */ /* 0x000fe2000001ff00 */
[----:B------:R-:W-:Y:S01]  /*05a0*/  IMAD.WIDE R24, R35, 0x4, R40 ;  /* 0x0000000423187825 */ /* 0x000fe200078e0228 */
[----:B------:R-:W2:Y:S01]  /*05b0*/  @!P4 LDG.E.EL.128 R12, desc[UR6][R26.64] ;  /* 0x000000061a0cc981 */ /* 0x000ea2000c2e1d00 */
[----:B------:R-:W0:Y:S02]  /*05c0*/  MUFU.SQRT R19, R19 ;  /* 0x0000001300137308 */ /* 0x000e240000002000 */
[----:B------:R-:W-:Y:S01]  /*05d0*/  FADD R5, R5, 9.9999997473787516356e-06 ;  /* 0x3727c5ac05057421 */ /* 0x000fe20000000000 */
[----:B------:R-:W-:Y:S01]  /*05e0*/  FADD R6, R6, 9.9999997473787516356e-06 ;  /* 0x3727c5ac06067421 */ /* 0x000fe20000000000 */
[----:B------:R-:W2:Y:S01]  /*05f0*/  @!P4 LDG.E.EL.128 R8, desc[UR6][R24.64] ;  /* 0x000000061808c981 */ /* 0x000ea2000c2e1d00 */
[----:B------:R-:W1:Y:S01]  /*0600*/  LDC.64 R38, c[0x0][0x238] ;  /* 0x00008e00ff267b82 */ /* 0x000e620000000a00 */
[----:B0-----:R-:W-:-:S02]  /*0610*/  FSETP.GT.AND P6, PT, R19, 8.50705917302346158658e+37, PT ;  /* 0x7e8000001300780b */ /* 0x001fc40003fc4000 */
[----:B------:R-:W-:-:S11]  /*0620*/  FSETP.GEU.AND P5, PT, R19, 1.175494350822287508e-38, PT ;  /* 0x008000001300780b */ /* 0x000fd60003fae000 */
[----:B------:R-:W-:-:S04]  /*0630*/  @P6 FMUL R19, R19, 0.25 ;  /* 0x3e80000013136820 */ /* 0x000fc80000400000 */
[----:B------:R-:W-:-:S06]  /*0640*/  @!P5 FMUL R19, R19, 16777216 ;  /* 0x4b8000001313d820 */ /* 0x000fcc0000400000 */
[----:B------:R-:W0:Y:S01]  /*0650*/  MUFU.RCP R19, R19 ;  /* 0x0000001300137308 */ /* 0x000e220000001000 */
[----:B------:R-:W-:-:S05]  /*0660*/  FSEL R34, R33, 1, P6 ;  /* 0x3f80000021227808 */ /* 0x000fca0003000000 */
[----:B------:R-:W-:-:S04]  /*0670*/  @!P5 FMUL R34, R34, 16777216 ;  /* 0x4b8000002222d820 */ /* 0x000fc80000400000 */
[----:B0-----:R-:W-:Y:S01]  /*0680*/  FMUL R34, R19, R34 ;  /* 0x0000002213227220 */ /* 0x001fe20000400000 */
[----:B------:R-:W-:-:S04]  /*0690*/  FADD R19, R4, 9.9999997473787516356e-06 ;  /* 0x3727c5ac04137421 */ /* 0x000fc80000000000 */
[----:B------:R-:W0:Y:S08]  /*06a0*/  MUFU.SQRT R4, R19 ;  /* 0x0000001300047308 */ /* 0x000e300000002000 */
[----:B------:R-:W3:Y:S01]  /*06b0*/  MUFU.SQRT R5, R5 ;  /* 0x0000000500057308 */ /* 0x000ee20000002000 */
[C---:B0-----:R-:W-:Y:S02]  /*06c0*/  FSETP.GT.AND P4, PT, R4.reuse, 8.50705917302346158658e+37, PT ;  /* 0x7e8000000400780b */ /* 0x041fe40003f84000 */
[----:B------:R-:W-:Y:S01]  /*06d0*/  FSETP.GEU.AND P5, PT, R4, 1.175494350822287508e-38, PT ;  /* 0x008000000400780b */ /* 0x000fe20003fae000 */
[----:B------:R-:W-:Y:S01]  /*06e0*/  FMUL R35, R17, R20 ;  /* 0x0000001411237220 */ /* 0x000fe20000400000 */
[----:B------:R-:W-:-:S03]  /*06f0*/  FSEL R17, R33, 1, P4 ;  /* 0x3f80000021117808 */ /* 0x000fc60002000000 */
[----:B------:R-:W0:Y:S06]  /*0700*/  MUFU.SQRT R6, R6 ;  /* 0x0000000600067308 */ /* 0x000e2c0000002000 */
[----:B------:R-:W-:Y:S01]  /*0710*/  @P4 FMUL R4, R4, 0.25 ;  /* 0x3e80000004044820 */ /* 0x000fe20000400000 */
[----:B---3--:R-:W-:Y:S01]  /*0720*/  FSETP.GT.AND P4, PT, R5, 8.50705917302346158658e+37, PT ;  /* 0x7e8000000500780b */ /* 0x008fe20003f84000 */
[----:B------:R-:W-:Y:S02]  /*0730*/  @!P5 FMUL R17, R17, 16777216 ;  /* 0x4b8000001111d820 */ /* 0x000fe40000400000 */
[----:B------:R-:W-:Y:S01]  /*0740*/  @!P5 FMUL R4, R4, 16777216 ;  /* 0x4b8000000404d820 */ /* 0x000fe20000400000 */
[----:B------:R-:W-:Y:S01]  /*0750*/  FSETP.GEU.AND P5, PT, R5, 1.175494350822287508e-38, PT ;  /* 0x008000000500780b */ /* 0x000fe20003fae000 */
[----:B------:R-:W-:Y:S01]  /*0760*/  FMUL R20, R18, R21 ;  /* 0x0000001512147220 */ /* 0x000fe20000400000 */
[----:B------:R-:W-:Y:S01]  /*0770*/  FADD R18, R7, 9.9999997473787516356e-06 ;  /* 0x3727c5ac07127421 */ /* 0x000fe20000000000 */
[----:B------:R-:W-:-:S06]  /*0780*/  FSEL R7, R33, 1, P4 ;  /* 0x3f80000021077808 */ /* 0x000fcc0002000000 */
[----:B------:R-:W-:Y:S01]  /*0790*/  @P4 FMUL R5, R5, 0.25 ;  /* 0x3e80000005054820 */ /* 0x000fe20000400000 */
[----:B0-----:R-:W-:-:S03]  /*07a0*/  FSETP.GT.AND P4, PT, R6, 8.50705917302346158658e+37, PT ;  /* 0x7e8000000600780b */ /* 0x001fc60003f84000 */
[----:B------:R-:W-:Y:S01]  /*07b0*/  @!P5 FMUL R5, R5, 16777216 ;  /* 0x4b8000000505d820 */ /* 0x000fe20000400000 */
[----:B------:R-:W-:Y:S01]  /*07c0*/  @!P5 FMUL R7, R7, 16777216 ;  /* 0x4b8000000707d820 */ /* 0x000fe20000400000 */
[----:B------:R-:W-:-:S08]  /*07d0*/  FSETP.GEU.AND P5, PT, R6, 1.175494350822287508e-38, PT ;  /* 0x008000000600780b */ /* 0x000fd00003fae000 */
[----:B------:R-:W-:-:S05]  /*07e0*/  @P4 FMUL R6, R6, 0.25 ;  /* 0x3e80000006064820 */ /* 0x000fca0000400000 */
[----:B------:R-:W-:Y:S01]  /*07f0*/  @!P5 FMUL R6, R6, 16777216 ;  /* 0x4b8000000606d820 */ /* 0x000fe20000400000 */
[----:B------:R-:W-:Y:S02]  /*0800*/  FMUL R19, R37, R22 ;  /* 0x0000001625137220 */ /* 0x000fe40000400000 */
[----:B------:R-:W0:Y:S01]  /*0810*/  MUFU.RCP R22, R5 ;  /* 0x0000000500167308 */ /* 0x000e220000001000 */
[----:B------:R-:W-:-:S07]  /*0820*/  FSEL R21, R33, 1, P4 ;  /* 0x3f80000021157808 */ /* 0x000fce0002000000 */
[----:B------:R-:W3:Y:S01]  /*0830*/  MUFU.RCP R6, R6 ;  /* 0x0000000600067308 */ /* 0x000ee20000001000 */
[----:B------:R-:W-:Y:S01]  /*0840*/  FMUL R36, R34, R23 ;  /* 0x0000001722247220 */ /* 0x000fe20000400000 */
[----:B------:R-:W-:-:S06]  /*0850*/  @!P5 FMUL R21, R21, 16777216 ;  /* 0x4b8000001515d820 */ /* 0x000fcc0000400000 */
[----:B------:R-:W4:Y:S01]  /*0860*/  MUFU.SQRT R18, R18 ;  /* 0x0000001200127308 */ /* 0x000f220000002000 */
[----:B0-----:R-:W-:Y:S01]  /*0870*/  FMUL R37, R22, R7 ;  /* 0x0000000716257220 */ /* 0x001fe20000400000 */
[----:B------:R-:W-:Y:S01]  /*0880*/  CS2R R22, SRZ ;  /* 0x0000000000167805 */ /* 0x000fe2000001ff00 */
[----:B-1----:R-:W-:-:S04]  /*0890*/  IMAD.WIDE R40, R29, 0x4, R38 ;  /* 0x000000041d287825 */ /* 0x002fc800078e0226 */
[----:B---3--:R-:W-:Y:S01]  /*08a0*/  FMUL R34, R6, R21 ;  /* 0x0000001506227220 */ /* 0x008fe20000400000 */
[C---:B----4-:R-:W-:Y:S02]  /*08b0*/  FSETP.GT.AND P4, PT, R18.reuse, 8.50705917302346158658e+37, PT ;  /* 0x7e8000001200780b */ /* 0x050fe40003f84000 */
[C---:B------:R-:W-:Y:S01]  /*08c0*/  FSETP.GEU.AND P5, PT, R18.reuse, 1.175494350822287508e-38, PT ;  /* 0x008000001200780b */ /* 0x040fe20003fae000 */
[----:B------:R-:W0:Y:S10]  /*08d0*/  MUFU.RCP R4, R4 ;  /* 0x0000000400047308 */ /* 0x000e340000001000 */
[----:B------:R-:W-:-:S04]  /*08e0*/  @P4 FMUL R18, R18, 0.25 ;  /* 0x3e80000012124820 */ /* 0x000fc80000400000 */
[----:B------:R-:W-:-:S06]  /*08f0*/  @!P5 FMUL R18, R18, 16777216 ;  /* 0x4b8000001212d820 */ /* 0x000fcc0000400000 */
[----:B------:R-:W1:Y:S01]  /*0900*/  MUFU.RCP R18, R18 ;  /* 0x0000001200127308 */ /* 0x000e620000001000 */
[----:B0-----:R-:W-:Y:S01]  /*0910*/  FMUL R17, R4, R17 ;  /* 0x0000001104117220 */ /* 0x001fe20000400000 */
[----:B------:R-:W-:Y:S02]  /*0920*/  CS2R R4, SRZ ;  /* 0x0000000000047805 */ /* 0x000fe4000001ff00 */
[----:B------:R-:W-:Y:S01]  /*0930*/  CS2R R6, SRZ ;  /* 0x0000000000067805 */ /* 0x000fe2000001ff00 */
[----:B------:R-:W-:-:S05]  /*0940*/  IMAD.WIDE R28, R28, 0x4, R38 ;  /* 0x000000041c1c7825 */ /* 0x000fca00078e0226 */
[----:B------:R0:W3:Y:S02]  /*0950*/  @!P3 LDG.E.EL.128 R4, desc[UR6][R24.64+0x800] ;  /* 0x000800061804b981 */ /* 0x0000e4000c2e1d00 */
[----:B0-----:R-:W-:Y:S01]  /*0960*/  CS2R R24, SRZ ;  /* 0x0000000000187805 */ /* 0x001fe2000001ff00 */
[----:B--2---:R-:W-:Y:S01]  /*0970*/  FFMA R36, R36, R11, R15 ;  /* 0x0000000b24247223 */ /* 0x004fe2000000000f */
[----:B------:R-:W-:Y:S01]  /*0980*/  FFMA R11, R19, R10, R14 ;  /* 0x0000000a130b7223 */ /* 0x000fe2000000000e */
[----:B------:R-:W-:Y:S01]  /*0990*/  FFMA R10, R20, R9, R13 ;  /* 0x00000009140a7223 */ /* 0x000fe2000000000d */
[----:B------:R-:W-:-:S06]  /*09a0*/  CS2R R20, SRZ ;  /* 0x0000000000147805 */ /* 0x000fcc000001ff00 */
[----:B------:R-:W2:Y:S01]  /*09b0*/  @P2 LDG.E.EL.128 R20, desc[UR6][R40.64] ;  /* 0x0000000628142981 */ /* 0x000ea2000c2e1d00 */
[----:B------:R-:W-:Y:S01]  /*09c0*/  FSEL R15, R33, 1, P4 ;  /* 0x3f800000210f7808 */ /* 0x000fe20002000000 */
[----:B------:R-:W-:-:S04]  /*09d0*/  FMUL R33, R17, R16 ;  /* 0x0000001011217220 */ /* 0x000fc80000400000 */
[----:B------:R-:W-:Y:S01]  /*09e0*/  @!P5 FMUL R15, R15, 16777216 ;  /* 0x4b8000000f0fd820 */ /* 0x000fe20000400000 */
[----:B------:R-:W-:-:S03]  /*09f0*/  CS2R R16, SRZ ;  /* 0x0000000000107805 */ /* 0x000fc6000001ff00 */
[----:B-1----:R-:W-:Y:S01]  /*0a00*/  FMUL R15, R18, R15 ;  /* 0x0000000f120f7220 */ /* 0x002fe20000400000 */
[----:B------:R-:W-:-:S06]  /*0a10*/  CS2R R18, SRZ ;  /* 0x0000000000127805 */ /* 0x000fcc000001ff00 */
[----:B------:R0:W3:Y:S02]  /*0a20*/  @!P3 LDG.E.EL.128 R16, desc[UR6][R26.64+0x800] ;  /* 0x000800061a10b981 */ /* 0x0000e4000c2e1d00 */
[----:B0-----:R-:W-:-:S06]  /*0a30*/  CS2R R26, SRZ ;  /* 0x00000000001a7805 */ /* 0x001fcc000001ff00 */
[----:B------:R-:W4:Y:S01]  /*0a40*/  @P1 LDG.E.EL.128 R24, desc[UR6][R28.64] ;  /* 0x000000061c181981 */ /* 0x000f22000c2e1d00 */
[----:B------:R-:W-:Y:S02]  /*0a50*/  FFMA R35, R35, R8, R12 ;  /* 0x0000000823237223 */ /* 0x000fe4000000000c */
[----:B------:R-:W0:Y:S01]  /*0a60*/  S2R R8, SR_TID.X ;  /* 0x0000000000087919 */ /* 0x000e220000002100 */
[----:B------:R-:W1:Y:S01]  /*0a70*/  S2UR UR5, SR_CgaCtaId ;  /* 0x00000000000579c3 */ /* 0x000e620000008800 */
[----:B------:R-:W-:-:S04]  /*0a80*/  SHF.R.S32.HI R9, RZ, 0x1f, R2 ;  /* 0x0000001fff097819 */ /* 0x000fc80000011402 */
[----:B------:R-:W-:-:S05]  /*0a90*/  LEA.HI R12, R9, R2, RZ, 0x6 ;  /* 0x00000002090c7211 */ /* 0x000fca00078f30ff */
[C---:B------:R-:W-:Y:S01]  /*0aa0*/  IMAD.SHL.U32 R9, R12.reuse, 0x400, RZ ;  /* 0x000004000c097824 */ /* 0x040fe200078e00ff */
[----:B------:R-:W-:-:S04]  /*0ab0*/  LOP3.LUT R12, R12, 0xffffffc0, RZ, 0xc0, !PT ;  /* 0xffffffc00c0c7812 */ /* 0x000fc800078ec0ff */
[----:B------:R-:W-:Y:S01]  /*0ac0*/  LOP3.LUT R9, R9, 0xffff0000, RZ, 0xc0, !PT ;  /* 0xffff000009097812 */ /* 0x000fe200078ec0ff */
[----:B------:R-:W-:-:S03]  /*0ad0*/  UMOV UR4, 0x400 ;  /* 0x0000040000047882 */ /* 0x000fc60000000000 */
[----:B------:R-:W-:Y:S01]  /*0ae0*/  IADD3 R2, R9, R2, -R12 ;  /* 0x0000000209027210 */ /* 0x000fe20007ffe80c */
[----:B-1----:R-:W-:-:S06]  /*0af0*/  UPRMT UR4, UR5, 0x654, UR4 ;  /* 0x0000065405047896 */ /* 0x002fcc0008000004 */
[----:B------:R-:W-:Y:S02]  /*0b00*/  LEA R12, R0, UR4, 0x2 ;  /* 0x00000004000c7c11 */ /* 0x000fe4000f8e10ff */
[----:B0-----:R-:W-:-:S04]  /*0b10*/  LOP3.LUT R13, R8, 0x7f, RZ, 0xc0, !PT ;  /* 0x0000007f080d7812 */ /* 0x001fc800078ec0ff */
[----:B------:R-:W-:Y:S01]  /*0b20*/  LEA R0, R13, UR4, 0x2 ;  /* 0x000000040d007c11 */ /* 0x000fe2000f8e10ff */
[----:B------:R-:W-:Y:S01]  /*0b30*/  FMUL R32, R37, R32 ;  /* 0x0000002025207220 */ /* 0x000fe20000400000 */
[----:B------:R-:W-:Y:S01]  /*0b40*/  FMUL R31, R34, R31 ;  /* 0x0000001f221f7220 */ /* 0x000fe20000400000 */
[----:B------:R-:W-:Y:S01]  /*0b50*/  FMUL R30, R15, R30 ;  /* 0x0000001e0f1e7220 */ /* 0x000fe20000400000 */
[C---:B--2---:R-:W-:Y:S01]  /*0b60*/  FSETP.GEU.AND P3, PT, R10.reuse, -R21, PT ;  /* 0x800000150a00720b */ /* 0x044fe20003f6e000 */
[----:B------:R-:W-:Y:S01]  /*0b70*/  FADD R9, R10, R21 ;  /* 0x000000150a097221 */ /* 0x000fe20000000000 */
[----:B------:R-:W-:Y:S01]  /*0b80*/  FSETP.GEU.AND P4, PT, R35, -R20, PT ;  /* 0x800000142300720b */ /* 0x000fe20003f8e000 */
[C---:B------:R-:W-:Y:S01]  /*0b90*/  FADD R10, R11.reuse, R22 ;  /* 0x000000160b0a7221 */ /* 0x040fe20000000000 */
[----:B------:R-:W-:Y:S01]  /*0ba0*/  FSETP.GEU.AND P2, PT, R11, -R22, PT ;  /* 0x800000160b00720b */ /* 0x000fe20003f4e000 */
[----:B------:R-:W-:Y:S01]  /*0bb0*/  FADD R20, R35, R20 ;  /* 0x0000001423147221 */ /* 0x000fe20000000000 */
[C---:B------:R-:W-:Y:S01]  /*0bc0*/  FADD R11, R36.reuse, R23 ;  /* 0x00000017240b7221 */ /* 0x040fe20000000000 */
[----:B------:R-:W-:-:S02]  /*0bd0*/  FSETP.GEU.AND P1, PT, R36, -R23, PT ;  /* 0x800000172400720b */ /* 0x000fc40003f2e000 */
[----:B------:R-:W-:Y:S02]  /*0be0*/  FSEL R9, R9, RZ, P3 ;  /* 0x000000ff09097208 */ /* 0x000fe40001800000 */
[----:B------:R-:W-:Y:S02]  /*0bf0*/  FSEL R8, R20, RZ, P4 ;  /* 0x000000ff14087208 */ /* 0x000fe40002000000 */
[----:B------:R-:W-:Y:S02]  /*0c00*/  FSEL R10, R10, RZ, P2 ;  /* 0x000000ff0a0a7208 */ /* 0x000fe40001000000 */
[----:B------:R-:W-:-:S05]  /*0c10*/  FSEL R11, R11, RZ, P1 ;  /* 0x000000ff0b0b7208 */ /* 0x000fca0000800000 */
[----:B------:R0:W-:Y:S01]  /*0c20*/  STS.128 [R12], R8 ;  /* 0x000000080c007388 */ /* 0x0001e20000000c00 */
[----:B------:R-:W-:Y:S01]  /*0c30*/  BAR.SYNC.DEFER_BLOCKING 0x0 ;  /* 0x0000000000007b1d */ /* 0x000fe20000010000 */
[----:B---3--:R-:W-:Y:S01]  /*0c40*/  FFMA R33, R33, R4, R16 ;  /* 0x0000000421217223 */ /* 0x008fe20000000010 */
[----:B------:R-:W-:Y:S01]  /*0c50*/  FFMA R32, R32, R5, R17 ;  /* 0x0000000520207223 */ /* 0x000fe20000000011 */
[----:B------:R-:W-:Y:S01]  /*0c60*/  FFMA R30, R30, R7, R19 ;  /* 0x000000071e1e7223 */ /* 0x000fe20000000013 */
[----:B------:R-:W-:Y:S01]  /*0c70*/  FFMA R31, R31, R6, R18 ;  /* 0x000000061f1f7223 */ /* 0x000fe20000000012 */
[----:B----4-:R-:W-:-:S03]  /*0c80*/  FADD R4, R33, R24 ;  /* 0x0000001821047221 */ /* 0x010fc60000000000 */
[----:B0-----:R-:W0:Y:S01]  /*0c90*/  LDC.64 R8, c[0x0][0x240] ;  /* 0x00009000ff087b82 */ /* 0x001e220000000a00 */
[----:B------:R-:W1:Y:S04]  /*0ca0*/  LDS R13, [R0] ;  /* 0x00000000000d7984 */ /* 0x000e680000000800 */
[----:B------:R-:W2:Y:S04]  /*0cb0*/  LDS R14, [R0+0x200] ;  /* 0x00020000000e7984 */ /* 0x000ea80000000800 */
[----:B------:R-:W3:Y:S04]  /*0cc0*/  LDS R10, [R0+0x400] ;  /* 0x00040000000a7984 */ /* 0x000ee80000000800 */
[----:B------:R-:W4:Y:S01]  /*0cd0*/  LDS R11, [R0+0x600] ;  /* 0x00060000000b7984 */ /* 0x000f220000000800 */
[----:B------:R-:W-:Y:S01]  /*0ce0*/  FADD R5, R32, R25 ;  /* 0x0000001920057221 */ /* 0x000fe20000000000 */
[----:B------:R-:W-:Y:S01]  /*0cf0*/  FADD R6, R31, R26 ;  /* 0x0000001a1f067221 */ /* 0x000fe20000000000 */
[----:B------:R-:W-:Y:S01]  /*0d00*/  FADD R7, R30, R27 ;  /* 0x0000001b1e077221 */ /* 0x000fe20000000000 */
[----:B------:R-:W-:Y:S01]  /*0d10*/  BAR.SYNC.DEFER_BLOCKING 0x0 ;  /* 0x0000000000007b1d */ /* 0x000fe20000010000 */
[----:B------:R-:W-:-:S02]  /*0d20*/  FSETP.GEU.AND P4, PT, R33, -R24, PT ;  /* 0x800000182100720b */ /* 0x000fc40003f8e000 */
[----:B------:R-:W-:Y:S02]  /*0d30*/  FSETP.GEU.AND P3, PT, R32, -R25, PT ;  /* 0x800000192000720b */ /* 0x000fe40003f6e000 */
[----:B------:R-:W-:Y:S02]  /*0d40*/  FSETP.GEU.AND P2, PT, R31, -R26, PT ;  /* 0x8000001a1f00720b */ /* 0x000fe40003f4e000 */
[----:B------:R-:W-:Y:S02]  /*0d50*/  FSETP.GEU.AND P1, PT, R30, -R27, PT ;  /* 0x8000001b1e00720b */ /* 0x000fe40003f2e000 */
[----:B------:R-:W-:Y:S02]  /*0d60*/  FSEL R4, R4, RZ, P4 ;  /* 0x000000ff04047208 */ /* 0x000fe40002000000 */
[----:B------:R-:W-:Y:S02]  /*0d70*/  FSEL R5, R5, RZ, P3 ;  /* 0x000000ff05057208 */ /* 0x000fe40001800000 */
[----:B------:R-:W-:-:S02]  /*0d80*/  FSEL R6, R6, RZ, P2 ;  /* 0x000000ff06067208 */ /* 0x000fc40001000000 */
[----:B------:R-:W-:-:S05]  /*0d90*/  FSEL R7, R7, RZ, P1 ;  /* 0x000000ff07077208 */ /* 0x000fca0000800000 */
[----:B------:R5:W-:Y:S01]  /*0da0*/  STS.128 [R12], R4 ;  /* 0x000000040c007388 */ /* 0x000be20000000c00 */
[----:B------:R-:W-:Y:S01]  /*0db0*/  BAR.SYNC.DEFER_BLOCKING 0x0 ;  /* 0x0000000000007b1d */ /* 0x000fe20000010000 */
[C---:B------:R-:W-:Y:S02]  /*0dc0*/  LOP3.LUT R19, R3.reuse, 0x80, RZ, 0xfc, !PT ;  /* 0x0000008003137812 */ /* 0x040fe400078efcff */
[----:B------:R-:W-:Y:S02]  /*0dd0*/  ISETP.LT.AND P2, PT, R3, 0x400, !P0 ;  /* 0x000004000300780c */ /* 0x000fe40004741270 */
[----:B------:R-:W-:Y:S02]  /*0de0*/  ISETP.LT.AND P1, PT, R19, 0x400, !P0 ;  /* 0x000004001300780c */ /* 0x000fe40004721270 */
[----:B------:R-:W-:Y:S01]  /*0df0*/  LEA R21, R3, R2, 0x6 ;  /* 0x0000000203157211 */ /* 0x000fe200078e30ff */
[----:B------:R-:W3:Y:S04]  /*0e00*/  LDS R17, [R0] ;  /* 0x0000000000117984 */ /* 0x000ee80000000800 */
[----:B------:R-:W3:Y:S04]  /*0e10*/  LDS R16, [R0+0x200] ;  /* 0x0002000000107984 */ /* 0x000ee80000000800 */
[----:B------:R-:W4:Y:S01]  /*0e20*/  LDS R15, [R0+0x400] ;  /* 0x00040000000f7984 */ /* 0x000f220000000800 */
[----:B------:R-:W-:Y:S01]  /*0e30*/  IMAD R23, R19, 0x40, R2 ;  /* 0x0000004013177824 */ /* 0x000fe200078e0202 */
[----:B------:R-:W-:Y:S01]  /*0e40*/  LOP3.LUT R27, R3, 0x100, RZ, 0xfc, !PT ;  /* 0x00000100031b7812 */ /* 0x000fe200078efcff */
[----:B0-----:R-:W-:Y:S01]  /*0e50*/  IMAD.WIDE R18, R21, 0x4, R8 ;  /* 0x0000000415127825 */ /* 0x001fe200078e0208 */
[----:B------:R-:W-:-:S03]  /*0e60*/  LOP3.LUT R25, R3, 0x180, RZ, 0xfc, !PT ;  /* 0x0000018003197812 */ /* 0x000fc600078efcff */
[----:B------:R-:W-:Y:S01]  /*0e70*/  IMAD.WIDE R20, R23, 0x4, R8 ;  /* 0x0000000417147825 */ /* 0x000fe200078e0208 */
[C---:B------:R-:W-:Y:S02]  /*0e80*/  LOP3.LUT R23, R3.reuse, 0x200, RZ, 0xfc, !PT ;  /* 0x0000020003177812 */ /* 0x040fe400078efcff */
[C---:B-----5:R-:W-:Y:S02]  /*0e90*/  LOP3.LUT R7, R3.reuse, 0x280, RZ, 0xfc, !PT ;  /* 0x0000028003077812 */ /* 0x060fe400078efcff */
[----:B------:R-:W-:Y:S02]  /*0ea0*/  LOP3.LUT R5, R3, 0x300, RZ, 0xfc, !PT ;  /* 0x0000030003057812 */ /* 0x000fe400078efcff */
[----:B------:R-:W-:Y:S01]  /*0eb0*/  ISETP.LT.AND P5, PT, R27, 0x400, !P0 ;  /* 0x000004001b00780c */ /* 0x000fe200047a1270 */
[----:B-1----:R0:W-:Y:S01]  /*0ec0*/  @P2 STG.E desc[UR6][R18.64], R13 ;  /* 0x0000000d12002986 */ /* 0x0021e2000c101906 */
[----:B------:R-:W-:Y:S02]  /*0ed0*/  LOP3.LUT R3, R3, 0x380, RZ, 0xfc, !PT ;  /* 0x0000038003037812 */ /* 0x000fe400078efcff */
[----:B------:R-:W-:Y:S01]  /*0ee0*/  ISETP.LT.AND P4, PT, R25, 0x400, !P0 ;  /* 0x000004001900780c */ /* 0x000fe20004781270 */
[----:B--2---:R1:W-:Y:S01]  /*0ef0*/  @P1 STG.E desc[UR6][R20.64], R14 ;  /* 0x0000000e14001986 */ /* 0x0043e2000c101906 */
[----:B------:R-:W-:Y:S01]  /*0f00*/  ISETP.LT.AND P3, PT, R23, 0x400, !P0 ;  /* 0x000004001700780c */ /* 0x000fe20004761270 */
[----:B------:R-:W-:Y:S01]  /*0f10*/  IMAD R27, R27, 0x40, R2 ;  /* 0x000000401b1b7824 */ /* 0x000fe200078e0202 */
[----:B------:R-:W-:-:S02]  /*0f20*/  ISETP.LT.AND P2, PT, R7, 0x400, !P0 ;  /* 0x000004000700780c */ /* 0x000fc40004741270 */
[----:B------:R-:W-:Y:S02]  /*0f30*/  ISETP.LT.AND P1, PT, R5, 0x400, !P0 ;  /* 0x000004000500780c */ /* 0x000fe40004721270 */
[-C--:B------:R-:W-:Y:S01]  /*0f40*/  LEA R25, R25, R2.reuse, 0x6 ;  /* 0x0000000219197211 */ /* 0x080fe200078e30ff */
[--C-:B0-----:R-:W-:Y:S01]  /*0f50*/  IMAD R13, R23, 0x40, R2.reuse ;  /* 0x00000040170d7824 */ /* 0x101fe200078e0202 */
[----:B------:R-:W-:Y:S01]  /*0f60*/  ISETP.LT.AND P0, PT, R3, 0x400, !P0 ;  /* 0x000004000300780c */ /* 0x000fe20004701270 */
[----:B------:R-:W-:Y:S01]  /*0f70*/  IMAD R19, R7, 0x40, R2 ;  /* 0x0000004007137824 */ /* 0x000fe200078e0202 */
[----:B-1----:R-:W-:Y:S01]  /*0f80*/  LEA R21, R5, R2, 0x6 ;  /* 0x0000000205157211 */ /* 0x002fe200078e30ff */
[----:B------:R-:W-:-:S04]  /*0f90*/  IMAD.WIDE R4, R27, 0x4, R8 ;  /* 0x000000041b047825 */ /* 0x000fc800078e0208 */
[--C-:B------:R-:W-:Y:S01]  /*0fa0*/  IMAD.WIDE R6, R25, 0x4, R8.reuse ;  /* 0x0000000419067825 */ /* 0x100fe200078e0208 */
[----:B---3--:R0:W-:Y:S03]  /*0fb0*/  @P5 STG.E desc[UR6][R4.64], R10 ;  /* 0x0000000a04005986 */ /* 0x0081e6000c101906 */
[--C-:B------:R-:W-:Y:S01]  /*0fc0*/  IMAD.WIDE R12, R13, 0x4, R8.reuse ;  /* 0x000000040d0c7825 */ /* 0x100fe200078e0208 */
[----:B----4-:R0:W-:Y:S03]  /*0fd0*/  @P4 STG.E desc[UR6][R6.64], R11 ;  /* 0x0000000b06004986 */ /* 0x0101e6000c101906 */
[--C-:B------:R-:W-:Y:S01]  /*0fe0*/  IMAD.WIDE R18, R19, 0x4, R8.reuse ;  /* 0x0000000413127825 */ /* 0x100fe200078e0208 */
[----:B------:R0:W-:Y:S03]  /*0ff0*/  @P3 STG.E desc[UR6][R12.64], R17 ;  /* 0x000000110c003986 */ /* 0x0001e6000c101906 */
[----:B------:R-:W-:Y:S01]  /*1000*/  IMAD.WIDE R20, R21, 0x4, R8 ;  /* 0x0000000415147825 */ /* 0x000fe200078e0208 */
[----:B------:R0:W-:Y:S04]  /*1010*/  @P2 STG.E desc[UR6][R18.64], R16 ;  /* 0x0000001012002986 */ /* 0x0001e8000c101906 */
[----:B------:R0:W-:Y:S02]  /*1020*/  @P1 STG.E desc[UR6][R20.64], R15 ;  /* 0x0000000f14001986 */ /* 0x0001e4000c101906 */
[----:B0-----:R-:W-:Y:S05]  /*1030*/  @!P0 EXIT ;  /* 0x000000000000894d */ /* 0x001fea0003800000 */
[----:B0-----:R-:W0:Y:S01]  /*1040*/  LDS R5, [R0+0x600] ;  /* 0x0006000000057984 */ /* 0x001e220000000800 */
[----:B------:R-:W-:-:S04]  /*1050*/  IMAD R3, R3, 0x40, R2 ;  /* 0x0000004003037824 */ /* 0x000fc800078e0202 */
[----:B------:R-:W-:-:S05]  /*1060*/  IMAD.WIDE R8, R3, 0x4, R8 ;  /* 0x0000000403087825 */ /* 0x000fca00078e0208 */
[----:B0-----:R-:W-:Y:S01]  /*1070*/  STG.E desc[UR6][R8.64], R5 ;  /* 0x0000000508007986 */ /* 0x001fe2000c101906 */
[----:B------:R-:W-:Y:S05]  /*1080*/  EXIT ;  /* 0x000000000000794d */ /* 0x000fea0003800000 */
.L_x_0:
[----:B------:R-:W-:-:S00]  /*1090*/  BRA `(.L_x_0) ;  /* 0xfffffffc00fc7947 */ /* 0x000fc0000383ffff */
[----:B------:R-:W-:-:S00]  /*10a0*/  NOP ;  /* 0x0000000000007918 */ /* 0x000fc00000000000 */
        /* <DEDUP_REMOVED lines=13> */
.L_x_1:


//--------------------- .nv.global.init           --------------------------
	.section	.nv.global.init,"aw",@progbits
.nv.global.init:
	.type		_$_str,@object
	.size		_$_str,(_$_str_$_2 - _$_str)
_$_str:
        /*0000*/ 	.byte	0x5f, 0x5f, 0x43, 0x55, 0x44, 0x41, 0x5f, 0x46, 0x54, 0x5a, 0x00
	.type		_$_str_$_2,@object
	.size		_$_str_$_2,(.L_1 - _$_str_$_2)
_$_str_$_2:
        /*000b*/ 	.byte	0x5f, 0x5f, 0x43, 0x55, 0x44, 0x41, 0x5f, 0x50, 0x52, 0x45, 0x43, 0x5f, 0x53, 0x51, 0x52, 0x54
        /*001b*/ 	.byte	0x00
.L_1:


//--------------------- .nv.shared.triton_poi_fused__native_batch_norm_legit_no_training_add_relu_17 --------------------------
	.section	.nv.shared.triton_poi_fused__native_batch_norm_legit_no_training_add_relu_17,"aw",@nobits
	.sectionflags	@""
	.align	16
	.zero		1024


//--------------------- .nv.constant0.triton_poi_fused__native_batch_norm_legit_no_training_add_relu_17 --------------------------
	.section	.nv.constant0.triton_poi_fused__native_batch_norm_legit_no_training_add_relu_17,"a",@progbits
	.sectionflags	@""
	.align	4
.nv.constant0.triton_poi_fused__native_batch_norm_legit_no_training_add_relu_17:
	.zero		592
